//
// Generated by NVIDIA NVVM Compiler
//
// Compiler Build ID: CL-36424714
// Cuda compilation tools, release 13.0, V13.0.88
// Based on NVVM 20.0.0
//

.version 9.0
.target sm_100
.address_size 64

	// .globl	_Z16wmma_gemm_kernelP6__halfS0_Pfiii

.visible .entry _Z16wmma_gemm_kernelP6__halfS0_Pfiii(
	.param .u64 .ptr .align 1 _Z16wmma_gemm_kernelP6__halfS0_Pfiii_param_0,
	.param .u64 .ptr .align 1 _Z16wmma_gemm_kernelP6__halfS0_Pfiii_param_1,
	.param .u64 .ptr .align 1 _Z16wmma_gemm_kernelP6__halfS0_Pfiii_param_2,
	.param .u32 _Z16wmma_gemm_kernelP6__halfS0_Pfiii_param_3,
	.param .u32 _Z16wmma_gemm_kernelP6__halfS0_Pfiii_param_4,
	.param .u32 _Z16wmma_gemm_kernelP6__halfS0_Pfiii_param_5
)
{
	.reg .pred 	%p<6>;
	.reg .b32 	%r<148>;
	.reg .b32 	%f<125>;
	.reg .b64 	%rd<50>;

	ld.param.u64 	%rd7, [_Z16wmma_gemm_kernelP6__halfS0_Pfiii_param_0];
	ld.param.u32 	%r35, [_Z16wmma_gemm_kernelP6__halfS0_Pfiii_param_4];
	ld.param.u32 	%r36, [_Z16wmma_gemm_kernelP6__halfS0_Pfiii_param_5];
	cvta.to.global.u64 	%rd1, %rd7;
	mov.u32 	%r37, %ctaid.y;
	mov.u32 	%r38, %ntid.y;
	mov.u32 	%r39, %tid.y;
	mad.lo.s32 	%r1, %r37, %r38, %r39;
	mov.u32 	%r40, %ctaid.x;
	mov.u32 	%r41, %ntid.x;
	mov.u32 	%r42, %tid.x;
	mad.lo.s32 	%r2, %r40, %r41, %r42;
	setp.lt.s32 	%p1, %r36, 1;
	mov.f32 	%f117, 0f00000000;
	mov.f32 	%f118, %f117;
	mov.f32 	%f119, %f117;
	mov.f32 	%f120, %f117;
	mov.f32 	%f121, %f117;
	mov.f32 	%f122, %f117;
	mov.f32 	%f123, %f117;
	mov.f32 	%f124, %f117;
	@%p1 bra 	$L__BB0_7;
	mul.lo.s32 	%r44, %r1, %r36;
	shl.b32 	%r142, %r44, 4;
	add.s32 	%r45, %r36, -1;
	shr.u32 	%r46, %r45, 4;
	add.s32 	%r4, %r46, 1;
	and.b32  	%r5, %r4, 3;
	setp.lt.u32 	%p2, %r36, 49;
	mov.b32 	%r144, 0;
	mov.f32 	%f117, 0f00000000;
	@%p2 bra 	$L__BB0_4;
	mul.wide.u32 	%rd8, %r142, 2;
	add.s64 	%rd9, %rd8, %rd1;
	add.s64 	%rd49, %rd9, 64;
	mul.lo.s32 	%r141, %r35, 48;
	shl.b32 	%r140, %r35, 5;
	shl.b32 	%r139, %r35, 4;
	and.b32  	%r48, %r4, 536870908;
	neg.s32 	%r137, %r48;
	mov.f32 	%f117, 0f00000000;
	mov.b32 	%r138, 0;
	mov.f32 	%f118, %f117;
	mov.f32 	%f119, %f117;
	mov.f32 	%f120, %f117;
	mov.f32 	%f121, %f117;
	mov.f32 	%f122, %f117;
	mov.f32 	%f123, %f117;
	mov.f32 	%f124, %f117;
	mov.u32 	%r144, %r138;
$L__BB0_3:
	ld.param.u64 	%rd46, [_Z16wmma_gemm_kernelP6__halfS0_Pfiii_param_1];
	mul.wide.u32 	%rd10, %r142, 2;
	add.s64 	%rd11, %rd1, %rd10;
	wmma.load.a.sync.aligned.row.m16n16k16.global.f16 	{%r49, %r50, %r51, %r52, %r53, %r54, %r55, %r56}, [%rd11], %r36;
	cvt.s64.s32 	%rd12, %r138;
	shl.b32 	%r57, %r2, 4;
	cvt.s64.s32 	%rd13, %r57;
	add.s64 	%rd14, %rd12, %rd13;
	cvta.to.global.u64 	%rd15, %rd46;
	shl.b64 	%rd16, %rd14, 1;
	add.s64 	%rd17, %rd15, %rd16;
	wmma.load.b.sync.aligned.col.m16n16k16.global.f16 	{%r58, %r59, %r60, %r61, %r62, %r63, %r64, %r65}, [%rd17], %r35;
	wmma.mma.sync.aligned.row.col.m16n16k16.f32.f32 {%f61, %f62, %f63, %f64, %f65, %f66, %f67, %f68}, {%r49, %r50, %r51, %r52, %r53, %r54, %r55, %r56}, {%r58, %r59, %r60, %r61, %r62, %r63, %r64, %r65}, {%f124, %f123, %f122, %f121, %f120, %f119, %f118, %f117};
	add.s64 	%rd18, %rd49, -32;
	wmma.load.a.sync.aligned.row.m16n16k16.global.f16 	{%r66, %r67, %r68, %r69, %r70, %r71, %r72, %r73}, [%rd18], %r36;
	cvt.s64.s32 	%rd19, %r139;
	add.s64 	%rd20, %rd19, %rd13;
	shl.b64 	%rd21, %rd20, 1;
	add.s64 	%rd22, %rd15, %rd21;
	wmma.load.b.sync.aligned.col.m16n16k16.global.f16 	{%r74, %r75, %r76, %r77, %r78, %r79, %r80, %r81}, [%rd22], %r35;
	wmma.mma.sync.aligned.row.col.m16n16k16.f32.f32 {%f69, %f70, %f71, %f72, %f73, %f74, %f75, %f76}, {%r66, %r67, %r68, %r69, %r70, %r71, %r72, %r73}, {%r74, %r75, %r76, %r77, %r78, %r79, %r80, %r81}, {%f61, %f62, %f63, %f64, %f65, %f66, %f67, %f68};
	wmma.load.a.sync.aligned.row.m16n16k16.global.f16 	{%r82, %r83, %r84, %r85, %r86, %r87, %r88, %r89}, [%rd49], %r36;
	cvt.s64.s32 	%rd23, %r140;
	add.s64 	%rd24, %rd23, %rd13;
	shl.b64 	%rd25, %rd24, 1;
	add.s64 	%rd26, %rd15, %rd25;
	wmma.load.b.sync.aligned.col.m16n16k16.global.f16 	{%r90, %r91, %r92, %r93, %r94, %r95, %r96, %r97}, [%rd26], %r35;
	wmma.mma.sync.aligned.row.col.m16n16k16.f32.f32 {%f77, %f78, %f79, %f80, %f81, %f82, %f83, %f84}, {%r82, %r83, %r84, %r85, %r86, %r87, %r88, %r89}, {%r90, %r91, %r92, %r93, %r94, %r95, %r96, %r97}, {%f69, %f70, %f71, %f72, %f73, %f74, %f75, %f76};
	add.s64 	%rd27, %rd49, 32;
	wmma.load.a.sync.aligned.row.m16n16k16.global.f16 	{%r98, %r99, %r100, %r101, %r102, %r103, %r104, %r105}, [%rd27], %r36;
	cvt.s64.s32 	%rd28, %r141;
	add.s64 	%rd29, %rd28, %rd13;
	shl.b64 	%rd30, %rd29, 1;
	add.s64 	%rd31, %rd15, %rd30;
	wmma.load.b.sync.aligned.col.m16n16k16.global.f16 	{%r106, %r107, %r108, %r109, %r110, %r111, %r112, %r113}, [%rd31], %r35;
	wmma.mma.sync.aligned.row.col.m16n16k16.f32.f32 {%f124, %f123, %f122, %f121, %f120, %f119, %f118, %f117}, {%r98, %r99, %r100, %r101, %r102, %r103, %r104, %r105}, {%r106, %r107, %r108, %r109, %r110, %r111, %r112, %r113}, {%f77, %f78, %f79, %f80, %f81, %f82, %f83, %f84};
	add.s32 	%r144, %r144, 64;
	add.s64 	%rd49, %rd49, 128;
	add.s32 	%r142, %r142, 64;
	shl.b32 	%r114, %r35, 6;
	add.s32 	%r141, %r141, %r114;
	add.s32 	%r140, %r140, %r114;
	add.s32 	%r139, %r139, %r114;
	add.s32 	%r138, %r138, %r114;
	add.s32 	%r137, %r137, 4;
	setp.ne.s32 	%p3, %r137, 0;
	@%p3 bra 	$L__BB0_3;
$L__BB0_4:
	setp.eq.s32 	%p4, %r5, 0;
	@%p4 bra 	$L__BB0_7;
	mul.lo.s32 	%r147, %r144, %r35;
	shl.b32 	%r26, %r35, 4;
	mul.lo.s32 	%r115, %r1, %r36;
	shl.b32 	%r116, %r115, 4;
	add.s32 	%r146, %r144, %r116;
	neg.s32 	%r145, %r5;
$L__BB0_6:
	.pragma "nounroll";
	ld.param.u64 	%rd47, [_Z16wmma_gemm_kernelP6__halfS0_Pfiii_param_1];
	mul.wide.u32 	%rd32, %r146, 2;
	add.s64 	%rd33, %rd1, %rd32;
	wmma.load.a.sync.aligned.row.m16n16k16.global.f16 	{%r117, %r118, %r119, %r120, %r121, %r122, %r123, %r124}, [%rd33], %r36;
	cvt.s64.s32 	%rd34, %r147;
	shl.b32 	%r125, %r2, 4;
	cvt.s64.s32 	%rd35, %r125;
	add.s64 	%rd36, %rd34, %rd35;
	cvta.to.global.u64 	%rd37, %rd47;
	shl.b64 	%rd38, %rd36, 1;
	add.s64 	%rd39, %rd37, %rd38;
	wmma.load.b.sync.aligned.col.m16n16k16.global.f16 	{%r126, %r127, %r128, %r129, %r130, %r131, %r132, %r133}, [%rd39], %r35;
	wmma.mma.sync.aligned.row.col.m16n16k16.f32.f32 {%f124, %f123, %f122, %f121, %f120, %f119, %f118, %f117}, {%r117, %r118, %r119, %r120, %r121, %r122, %r123, %r124}, {%r126, %r127, %r128, %r129, %r130, %r131, %r132, %r133}, {%f124, %f123, %f122, %f121, %f120, %f119, %f118, %f117};
	add.s32 	%r147, %r147, %r26;
	add.s32 	%r146, %r146, 16;
	add.s32 	%r145, %r145, 1;
	setp.ne.s32 	%p5, %r145, 0;
	@%p5 bra 	$L__BB0_6;
$L__BB0_7:
	ld.param.u64 	%rd48, [_Z16wmma_gemm_kernelP6__halfS0_Pfiii_param_2];
	cvta.to.global.u64 	%rd40, %rd48;
	mul.lo.s32 	%r134, %r1, %r35;
	shl.b32 	%r135, %r134, 4;
	cvt.s64.s32 	%rd41, %r135;
	shl.b32 	%r136, %r2, 4;
	cvt.s64.s32 	%rd42, %r136;
	add.s64 	%rd43, %rd41, %rd42;
	shl.b64 	%rd44, %rd43, 2;
	add.s64 	%rd45, %rd40, %rd44;
	wmma.store.d.sync.aligned.row.m16n16k16.global.f32 	[%rd45], {%f124, %f123, %f122, %f121, %f120, %f119, %f118, %f117}, %r35;
	ret;

}


// ===== COMPILED SASS (sm_100) =====

	.target	sm_100

	.elftype	@"ET_EXEC"


//--------------------- .note.nv.tkinfo           --------------------------
	.section	.note.nv.tkinfo,"",@"SHT_NOTE"
	.sectionflags	@"SHF_NOTE_NV_TKINFO"
	.tkinfo
        /*0018*/ 	.word	0x00000002
        /*0030*/ 	.string	""
        /*0030*/ 	.string	"ptxas"
        /*0030*/ 	.string	"Cuda compilation tools, release 13.0, V13.0.88"
        /*0030*/ 	.string	"Build cuda_13.0.r13.0/compiler.36424714_0"
        /*0030*/ 	.string	"-arch sm_100 -m 64 "



//--------------------- .note.nv.cuinfo           --------------------------
	.section	.note.nv.cuinfo,"",@"SHT_NOTE"
	.sectionflags	@"SHF_NOTE_NV_CUINFO"
        /*0018*/ 	.short	0x0002
        /*001a*/ 	.short	0x0064
        /*001c*/ 	.short	0x0082
	.zero		2


//--------------------- .nv.info                  --------------------------
	.section	.nv.info,"",@"SHT_CUDA_INFO"
	.align	4


	//----- nvinfo : EIATTR_REGCOUNT
	.align		4
        /*0000*/ 	.byte	0x04, 0x2f
        /*0002*/ 	.short	(.L_1 - .L_0)
	.align		4
.L_0:
        /*0004*/ 	.word	index@(_Z16wmma_gemm_kernelP6__halfS0_Pfiii)
        /*0008*/ 	.word	0x00000028


	//----- nvinfo : EIATTR_FRAME_SIZE
	.align		4
.L_1:
        /*000c*/ 	.byte	0x04, 0x11
        /*000e*/ 	.short	(.L_3 - .L_2)
	.align		4
.L_2:
        /*0010*/ 	.word	index@(_Z16wmma_gemm_kernelP6__halfS0_Pfiii)
        /*0014*/ 	.word	0x00000000


	//----- nvinfo : EIATTR_MIN_STACK_SIZE
	.align		4
.L_3:
        /*0018*/ 	.byte	0x04, 0x12
        /*001a*/ 	.short	(.L_5 - .L_4)
	.align		4
.L_4:
        /*001c*/ 	.word	index@(_Z16wmma_gemm_kernelP6__halfS0_Pfiii)
        /*0020*/ 	.word	0x00000000
.L_5:


//--------------------- .nv.compat                --------------------------
	.section	.nv.compat,"",@"SHT_CUDA_COMPAT_INFO"
	.align	4
        /*0000*/ 	.byte	0x02, 0x09, 0x00, 0x00, 0x02, 0x02, 0x01, 0x00, 0x02, 0x05, 0x05, 0x00, 0x03, 0x07, 0x01, 0x01
        /*0010*/ 	.byte	0x02, 0x03, 0x00, 0x00, 0x02, 0x06, 0x01, 0x00, 0x04, 0x0b, 0x08, 0x00, 0x09, 0x00, 0x00, 0x00
        /*0020*/ 	.byte	0x00, 0x00, 0x00, 0x00


//--------------------- .nv.info._Z16wmma_gemm_kernelP6__halfS0_Pfiii --------------------------
	.section	.nv.info._Z16wmma_gemm_kernelP6__halfS0_Pfiii,"",@"SHT_CUDA_INFO"
	.sectionflags	@""
	.align	4


	//----- nvinfo : EIATTR_CUDA_API_VERSION
	.align		4
        /*0000*/ 	.byte	0x04, 0x37
        /*0002*/ 	.short	(.L_7 - .L_6)
.L_6:
        /*0004*/ 	.word	0x00000082


	//----- nvinfo : EIATTR_KPARAM_INFO
	.align		4
.L_7:
        /*0008*/ 	.byte	0x04, 0x17
        /*000a*/ 	.short	(.L_9 - .L_8)
.L_8:
        /*000c*/ 	.word	0x00000000
        /*0010*/ 	.short	0x0005
        /*0012*/ 	.short	0x0020
        /*0014*/ 	.byte	0x00, 0xf0, 0x11, 0x00


	//----- nvinfo : EIATTR_KPARAM_INFO
	.align		4
.L_9:
        /*0018*/ 	.byte	0x04, 0x17
        /*001a*/ 	.short	(.L_11 - .L_10)
.L_10:
        /*001c*/ 	.word	0x00000000
        /*0020*/ 	.short	0x0004
        /*0022*/ 	.short	0x001c
        /*0024*/ 	.byte	0x00, 0xf0, 0x11, 0x00


	//----- nvinfo : EIATTR_KPARAM_INFO
	.align		4
.L_11:
        /*0028*/ 	.byte	0x04, 0x17
        /*002a*/ 	.short	(.L_13 - .L_12)
.L_12:
        /*002c*/ 	.word	0x00000000
        /*0030*/ 	.short	0x0003
        /*0032*/ 	.short	0x0018
        /*0034*/ 	.byte	0x00, 0xf0, 0x11, 0x00


	//----- nvinfo : EIATTR_KPARAM_INFO
	.align		4
.L_13:
        /*0038*/ 	.byte	0x04, 0x17
        /*003a*/ 	.short	(.L_15 - .L_14)
.L_14:
        /*003c*/ 	.word	0x00000000
        /*0040*/ 	.short	0x0002
        /*0042*/ 	.short	0x0010
        /*0044*/ 	.byte	0x00, 0xf5, 0x21, 0x00


	//----- nvinfo : EIATTR_KPARAM_INFO
	.align		4
.L_15:
        /*0048*/ 	.byte	0x04, 0x17
        /*004a*/ 	.short	(.L_17 - .L_16)
.L_16:
        /*004c*/ 	.word	0x00000000
        /*0050*/ 	.short	0x0001
        /*0052*/ 	.short	0x0008
        /*0054*/ 	.byte	0x00, 0xf5, 0x21, 0x00


	//----- nvinfo : EIATTR_KPARAM_INFO
	.align		4
.L_17:
        /*0058*/ 	.byte	0x04, 0x17
        /*005a*/ 	.short	(.L_19 - .L_18)
.L_18:
        /*005c*/ 	.word	0x00000000
        /*0060*/ 	.short	0x0000
        /*0062*/ 	.short	0x0000
        /*0064*/ 	.byte	0x00, 0xf5, 0x21, 0x00


	//----- nvinfo : EIATTR_SPARSE_MMA_MASK
	.align		4
.L_19:
        /*0068*/ 	.byte	0x03, 0x50
        /*006a*/ 	.short	0x0000


	//----- nvinfo : EIATTR_WMMA_USED
	.align		4
        /*006c*/ 	.byte	0x01, 0x2b
	.zero		2


	//----- nvinfo : EIATTR_MAXREG_COUNT
	.align		4
        /*0070*/ 	.byte	0x03, 0x1b
        /*0072*/ 	.short	0x00ff


	//----- nvinfo : EIATTR_MERCURY_ISA_VERSION
	.align		4
        /*0074*/ 	.byte	0x03, 0x5f
        /*0076*/ 	.short	0x0101


	//----- nvinfo : EIATTR_VRC_CTA_INIT_COUNT
	.align		4
        /*0078*/ 	.byte	0x02, 0x4a
	.zero		1
	.zero		1


	//----- nvinfo : EIATTR_EXIT_INSTR_OFFSETS
	.align		4
        /*007c*/ 	.byte	0x04, 0x1c
        /*007e*/ 	.short	(.L_21 - .L_20)


	//   ....[0]....
.L_20:
        /*0080*/ 	.word	0x00000e50


	//----- nvinfo : EIATTR_CBANK_PARAM_SIZE
	.align		4
.L_21:
        /*0084*/ 	.byte	0x03, 0x19
        /*0086*/ 	.short	0x0024


	//----- nvinfo : EIATTR_PARAM_CBANK
	.align		4
        /*0088*/ 	.byte	0x04, 0x0a
        /*008a*/ 	.short	(.L_23 - .L_22)
	.align		4
.L_22:
        /*008c*/ 	.word	index@(.nv.constant0._Z16wmma_gemm_kernelP6__halfS0_Pfiii)
        /*0090*/ 	.short	0x0380
        /*0092*/ 	.short	0x0024


	//----- nvinfo : EIATTR_SW_WAR
	.align		4
.L_23:
        /*0094*/ 	.byte	0x04, 0x36
        /*0096*/ 	.short	(.L_25 - .L_24)
.L_24:
        /*0098*/ 	.word	0x00000008
.L_25:


//--------------------- .nv.callgraph             --------------------------
	.section	.nv.callgraph,"",@"SHT_CUDA_CALLGRAPH"
	.align	4
	.sectionentsize	8
	.align		4
        /*0000*/ 	.word	0x00000000
	.align		4
        /*0004*/ 	.word	0xffffffff
	.align		4
        /*0008*/ 	.word	0x00000000
	.align		4
        /*000c*/ 	.word	0xfffffffe
	.align		4
        /*0010*/ 	.word	0x00000000
	.align		4
        /*0014*/ 	.word	0xfffffffd
	.align		4
        /*0018*/ 	.word	0x00000000
	.align		4
        /*001c*/ 	.word	0xfffffffc


//--------------------- .text._Z16wmma_gemm_kernelP6__halfS0_Pfiii --------------------------
	.section	.text._Z16wmma_gemm_kernelP6__halfS0_Pfiii,"ax",@progbits
	.align	128
        .global         _Z16wmma_gemm_kernelP6__halfS0_Pfiii
        .type           _Z16wmma_gemm_kernelP6__halfS0_Pfiii,@function
        .size           _Z16wmma_gemm_kernelP6__halfS0_Pfiii,(.L_x_5 - _Z16wmma_gemm_kernelP6__halfS0_Pfiii)
        .other          _Z16wmma_gemm_kernelP6__halfS0_Pfiii,@"STO_CUDA_ENTRY STV_DEFAULT"
_Z16wmma_gemm_kernelP6__halfS0_Pfiii:
.text._Z16wmma_gemm_kernelP6__halfS0_Pfiii:
[----:B------:R-:W-:Y:S01]  /*0000*/  LDC R1, c[0x0][0x37c] ;  /* 0x0000df00ff017b82 */ /* 0x000fe20000000800 */
[----:B------:R-:W0:Y:S01]  /*0010*/  S2R R0, SR_TID.Y ;  /* 0x0000000000007919 */ /* 0x000e220000002200 */
[----:B------:R-:W1:Y:S06]  /*0020*/  LDCU UR11, c[0x0][0x3a0] ;  /* 0x00007400ff0b77ac */ /* 0x000e6c0008000800 */
[----:B------:R-:W0:Y:S01]  /*0030*/  LDC R25, c[0x0][0x364] ;  /* 0x0000d900ff197b82 */ /* 0x000e220000000800 */
[----:B------:R-:W-:Y:S01]  /*0040*/  CS2R R14, SRZ ;  /* 0x00000000000e7805 */ /* 0x000fe2000001ff00 */
[----:B------:R-:W2:Y:S01]  /*0050*/  S2R R3, SR_TID.X ;  /* 0x0000000000037919 */ /* 0x000ea20000002100 */
[----:B------:R-:W-:-:S02]  /*0060*/  CS2R R12, SRZ ;  /* 0x00000000000c7805 */ /* 0x000fc4000001ff00 */
[----:B------:R-:W-:Y:S02]  /*0070*/  CS2R R10, SRZ ;  /* 0x00000000000a7805 */ /* 0x000fe4000001ff00 */
[----:B------:R-:W-:Y:S01]  /*0080*/  CS2R R8, SRZ ;  /* 0x0000000000087805 */ /* 0x000fe2000001ff00 */
[----:B------:R-:W3:Y:S01]  /*0090*/  LDCU.64 UR12, c[0x0][0x358] ;  /* 0x00006b00ff0c77ac */ /* 0x000ee20008000a00 */
[----:B------:R-:W0:Y:S08]  /*00a0*/  S2UR UR4, SR_CTAID.Y ;  /* 0x00000000000479c3 */ /* 0x000e300000002600 */
[----:B------:R-:W2:Y:S01]  /*00b0*/  S2UR UR5, SR_CTAID.X ;  /* 0x00000000000579c3 */ /* 0x000ea20000002500 */
[----:B-1----:R-:W-:-:S07]  /*00c0*/  UISETP.GE.AND UP0, UPT, UR11, 0x1, UPT ;  /* 0x000000010b00788c */ /* 0x002fce000bf06270 */
[----:B------:R-:W2:Y:S01]  /*00d0*/  LDC R24, c[0x0][0x360] ;  /* 0x0000d800ff187b82 */ /* 0x000ea20000000800 */
[----:B0-----:R-:W-:Y:S02]  /*00e0*/  IMAD R25, R25, UR4, R0 ;  /* 0x0000000419197c24 */ /* 0x001fe4000f8e0200 */
[----:B--2---:R-:W-:Y:S01]  /*00f0*/  IMAD R24, R24, UR5, R3 ;  /* 0x0000000518187c24 */ /* 0x004fe2000f8e0203 */
[----:B---3--:R-:W-:Y:S06]  /*0100*/  BRA.U !UP0, `(.L_x_0) ;  /* 0x0000000908f47547 */ /* 0x008fec000b800000 */
[----:B------:R-:W-:Y:S02]  /*0110*/  UISETP.GE.U32.AND UP1, UPT, UR11, 0x31, UPT ;  /* 0x000000310b00788c */ /* 0x000fe4000bf26070 */
[----:B------:R-:W-:Y:S01]  /*0120*/  IMAD R21, R25, UR11, RZ ;  /* 0x0000000b19157c24 */ /* 0x000fe2000f8e02ff */
[----:B------:R-:W-:Y:S01]  /*0130*/  UIADD3 UR4, UPT, UPT, UR11, -0x1, URZ ;  /* 0xffffffff0b047890 */ /* 0x000fe2000fffe0ff */
[----:B------:R-:W-:Y:S01]  /*0140*/  IMAD.MOV.U32 R15, RZ, RZ, RZ ;  /* 0x000000ffff0f7224 */ /* 0x000fe200078e00ff */
[----:B------:R-:W-:Y:S02]  /*0150*/  UIADD3 UR5, UPT, UPT, UR11, -0x1, URZ ;  /* 0xffffffff0b057890 */ /* 0x000fe4000fffe0ff */
[----:B------:R-:W-:Y:S02]  /*0160*/  ULEA.HI UR4, UR4, 0x1, URZ, 0x1c ;  /* 0x0000000104047891 */ /* 0x000fe4000f8fe0ff */
[----:B------:R-:W-:Y:S02]  /*0170*/  ULEA.HI UR5, UR5, 0x1, URZ, 0x1c ;  /* 0x0000000105057891 */ /* 0x000fe4000f8fe0ff */
[----:B------:R-:W-:-:S03]  /*0180*/  ULOP3.LUT UR7, UR4, 0x3, URZ, 0xc0, !UPT ;  /* 0x0000000304077892 */ /* 0x000fc6000f8ec0ff */
[----:B------:R-:W-:Y:S01]  /*0190*/  UMOV UR4, URZ ;  /* 0x000000ff00047c82 */ /* 0x000fe20008000000 */
[----:B------:R-:W-:Y:S01]  /*01a0*/  UISETP.NE.AND UP0, UPT, UR7, URZ, UPT ;  /* 0x000000ff0700728c */ /* 0x000fe2000bf05270 */
[----:B------:R-:W-:Y:S10]  /*01b0*/  BRA.U !UP1, `(.L_x_1) ;  /* 0x0000000909047547 */ /* 0x000ff4000b800000 */
[----:B------:R-:W0:Y:S01]  /*01c0*/  S2R R9, SR_LANEID ;  /* 0x0000000000097919 */ /* 0x000e220000000000 */
[----:B------:R-:W1:Y:S01]  /*01d0*/  LDC.64 R28, c[0x0][0x380] ;  /* 0x0000e000ff1c7b82 */ /* 0x000e620000000a00 */
[----:B------:R-:W2:Y:S01]  /*01e0*/  LDCU UR14, c[0x0][0x39c] ;  /* 0x00007380ff0e77ac */ /* 0x000ea20008000800 */
[----:B------:R-:W-:Y:S01]  /*01f0*/  IMAD.SHL.U32 R21, R21, 0x10, RZ ;  /* 0x0000001015157824 */ /* 0x000fe200078e00ff */
[----:B------:R-:W-:Y:S01]  /*0200*/  CS2R R14, SRZ ;  /* 0x00000000000e7805 */ /* 0x000fe2000001ff00 */
[----:B------:R-:W-:Y:S01]  /*0210*/  IMAD.MOV.U32 R3, RZ, RZ, RZ ;  /* 0x000000ffff037224 */ /* 0x000fe200078e00ff */
[----:B------:R-:W-:Y:S01]  /*0220*/  USHF.R.U32.HI UR4, URZ, 0x1, UR11 ;  /* 0x00000001ff047899 */ /* 0x000fe2000801160b */
[----:B------:R-:W-:Y:S01]  /*0230*/  IMAD.SHL.U32 R20, R24, 0x10, RZ ;  /* 0x0000001018147824 */ /* 0x000fe200078e00ff */
[----:B------:R-:W-:Y:S01]  /*0240*/  ULOP3.LUT UR5, UR5, 0x1ffffffc, URZ, 0xc0, !UPT ;  /* 0x1ffffffc05057892 */ /* 0x000fe2000f8ec0ff */
[----:B------:R-:W-:Y:S02]  /*0250*/  CS2R R12, SRZ ;  /* 0x00000000000c7805 */ /* 0x000fe4000001ff00 */
[----:B------:R-:W-:Y:S01]  /*0260*/  CS2R R10, SRZ ;  /* 0x00000000000a7805 */ /* 0x000fe2000001ff00 */
[----:B------:R-:W3:Y:S01]  /*0270*/  LDCU.64 UR16, c[0x0][0x388] ;  /* 0x00007100ff1077ac */ /* 0x000ee20008000a00 */
[----:B--2---:R-:W-:-:S02]  /*0280*/  USHF.R.U32.HI UR6, URZ, 0x1, UR14 ;  /* 0x00000001ff067899 */ /* 0x004fc4000801160e */
[----:B------:R-:W-:Y:S02]  /*0290*/  UIMAD UR8, UR14, 0x30, URZ ;  /* 0x000000300e0878a4 */ /* 0x000fe4000f8e02ff */
[----:B------:R-:W-:Y:S01]  /*02a0*/  USHF.L.U32 UR9, UR14, 0x5, URZ ;  /* 0x000000050e097899 */ /* 0x000fe200080006ff */
[----:B-1----:R-:W-:Y:S01]  /*02b0*/  IMAD.WIDE.U32 R6, R21, 0x2, R28 ;  /* 0x0000000215067825 */ /* 0x002fe200078e001c */
[----:B------:R-:W-:Y:S02]  /*02c0*/  USHF.L.U32 UR10, UR14, 0x4, URZ ;  /* 0x000000040e0a7899 */ /* 0x000fe400080006ff */
[----:B------:R-:W-:Y:S02]  /*02d0*/  IADD3 R0, P0, PT, R6, 0x40, RZ ;  /* 0x0000004006007810 */ /* 0x000fe40007f1e0ff */
[----:B0-----:R-:W-:Y:S02]  /*02e0*/  LOP3.LUT R2, R9, 0x3, RZ, 0xc0, !PT ;  /* 0x0000000309027812 */ /* 0x001fe400078ec0ff */
[----:B------:R-:W-:-:S05]  /*02f0*/  SHF.R.U32.HI R9, RZ, 0x2, R9 ;  /* 0x00000002ff097819 */ /* 0x000fca0000011609 */
[----:B------:R-:W-:Y:S01]  /*0300*/  IMAD.WIDE.U32 R4, R9, UR4, R2 ;  /* 0x0000000409047c25 */ /* 0x000fe2000f8e0002 */
[----:B------:R-:W-:-:S03]  /*0310*/  UMOV UR4, URZ ;  /* 0x000000ff00047c82 */ /* 0x000fc60008000000 */
[----:B------:R-:W-:Y:S01]  /*0320*/  IMAD.WIDE.U32 R8, R9, UR6, R2 ;  /* 0x0000000609087c25 */ /* 0x000fe2000f8e0002 */
[C---:B------:R-:W-:Y:S01]  /*0330*/  SHF.L.U64.HI R3, R4.reuse, 0x2, R5 ;  /* 0x0000000204037819 */ /* 0x040fe20000010205 */
[----:B------:R-:W-:Y:S02]  /*0340*/  UIADD3 UR6, UPT, UPT, -UR5, URZ, URZ ;  /* 0x000000ff05067290 */ /* 0x000fe4000fffe1ff */
[----:B------:R-:W-:Y:S01]  /*0350*/  IMAD.SHL.U32 R5, R4, 0x4, RZ ;  /* 0x0000000404057824 */ /* 0x000fe200078e00ff */
[C---:B------:R-:W-:Y:S01]  /*0360*/  SHF.L.U64.HI R4, R8.reuse, 0x2, R9 ;  /* 0x0000000208047819 */ /* 0x040fe20000010209 */
[----:B------:R-:W-:Y:S01]  /*0370*/  IMAD.SHL.U32 R6, R8, 0x4, RZ ;  /* 0x0000000408067824 */ /* 0x000fe200078e00ff */
[----:B------:R-:W-:Y:S01]  /*0380*/  CS2R R8, SRZ ;  /* 0x0000000000087805 */ /* 0x000fe2000001ff00 */
[----:B------:R-:W-:Y:S01]  /*0390*/  IMAD.X R2, RZ, RZ, R7, P0 ;  /* 0x000000ffff027224 */ /* 0x000fe200000e0607 */
[----:B------:R-:W-:Y:S01]  /*03a0*/  SHF.R.S32.HI R7, RZ, 0x1f, R20 ;  /* 0x0000001fff077819 */ /* 0x000fe20000011414 */
[----:B---3--:R-:W-:-:S06]  /*03b0*/  UMOV UR5, URZ ;  /* 0x000000ff00057c82 */ /* 0x008fcc0008000000 */
.L_x_2:
[----:B------:R-:W-:Y:S01]  /*03c0*/  IMAD.WIDE.U32 R16, R21, 0x2, R28 ;  /* 0x0000000215107825 */ /* 0x000fe200078e001c */
[----:B------:R-:W-:-:S03]  /*03d0*/  IADD3 R18, P1, PT, R20, UR5, RZ ;  /* 0x0000000514127c10 */ /* 0x000fc6000ff3e0ff */
[----:B------:R-:W-:Y:S01]  /*03e0*/  IMAD.U32 R22, RZ, RZ, UR5 ;  /* 0x00000005ff167e24 */ /* 0x000fe2000f8e00ff */
[----:B------:R-:W-:Y:S01]  /*03f0*/  IADD3 R36, P0, PT, R16, R5, RZ ;  /* 0x0000000510247210 */ /* 0x000fe20007f1e0ff */
[----:B------:R-:W-:-:S03]  /*0400*/  IMAD.U32 R35, RZ, RZ, UR11 ;  /* 0x0000000bff237e24 */ /* 0x000fc6000f8e00ff */
[----:B------:R-:W-:Y:S01]  /*0410*/  LEA.HI.X.SX32 R19, R22, R7, 0x1, P1 ;  /* 0x0000000716137211 */ /* 0x000fe200008f0eff */
[----:B------:R-:W-:Y:S01]  /*0420*/  IMAD.X R37, R17, 0x1, R3, P0 ;  /* 0x0000000111257824 */ /* 0x000fe200000e0603 */
[----:B------:R-:W-:Y:S01]  /*0430*/  LEA R31, P1, R18, UR16, 0x1 ;  /* 0x00000010121f7c11 */ /* 0x000fe2000f8208ff */
[----:B------:R-:W-:-:S03]  /*0440*/  IMAD.WIDE.U32 R34, R35, 0x10, R36 ;  /* 0x0000001023227825 */ /* 0x000fc600078e0024 */
[----:B------:R-:W-:Y:S01]  /*0450*/  LEA.HI.X R17, R18, UR17, R19, 0x1, P1 ;  /* 0x0000001112117c11 */ /* 0x000fe200088f0c13 */
[----:B------:R-:W2:Y:S01]  /*0460*/  LDG.E R16, desc[UR12][R36.64] ;  /* 0x0000000c24107981 */ /* 0x000ea2000c1e1900 */
[----:B------:R-:W-:-:S03]  /*0470*/  IADD3 R30, P0, PT, R6, R31, RZ ;  /* 0x0000001f061e7210 */ /* 0x000fc60007f1e0ff */
[----:B------:R0:W2:Y:S02]  /*0480*/  LDG.E R18, desc[UR12][R36.64+0x10] ;  /* 0x0000100c24127981 */ /* 0x0000a4000c1e1900 */
[----:B------:R-:W-:Y:S02]  /*0490*/  IMAD.X R31, R4, 0x1, R17, P0 ;  /* 0x00000001041f7824 */ /* 0x000fe400000e0611 */
[----:B------:R-:W2:Y:S04]  /*04a0*/  LDG.E R17, desc[UR12][R34.64] ;  /* 0x0000000c22117981 */ /* 0x000ea8000c1e1900 */
[----:B------:R-:W2:Y:S04]  /*04b0*/  LDG.E R19, desc[UR12][R34.64+0x10] ;  /* 0x0000100c22137981 */ /* 0x000ea8000c1e1900 */
[----:B------:R-:W2:Y:S04]  /*04c0*/  LDG.E R26, desc[UR12][R30.64] ;  /* 0x0000000c1e1a7981 */ /* 0x000ea8000c1e1900 */
[----:B------:R1:W2:Y:S01]  /*04d0*/  LDG.E R27, desc[UR12][R30.64+0x10] ;  /* 0x0000100c1e1b7981 */ /* 0x0002a2000c1e1900 */
[----:B------:R-:W-:-:S04]  /*04e0*/  IMAD.U32 R33, RZ, RZ, UR14 ;  /* 0x0000000eff217e24 */ /* 0x000fc8000f8e00ff */
[----:B------:R-:W-:-:S05]  /*04f0*/  IMAD.WIDE.U32 R32, R33, 0x10, R30 ;  /* 0x0000001021207825 */ /* 0x000fca00078e001e */
[----:B------:R-:W3:Y:S04]  /*0500*/  LDG.E R22, desc[UR12][R32.64] ;  /* 0x0000000c20167981 */ /* 0x000ee8000c1e1900 */
[----:B------:R4:W3:Y:S01]  /*0510*/  LDG.E R23, desc[UR12][R32.64+0x10] ;  /* 0x0000100c20177981 */ /* 0x0008e2000c1e1900 */
[----:B0-----:R-:W-:Y:S01]  /*0520*/  IMAD.U32 R36, RZ, RZ, UR10 ;  /* 0x0000000aff247e24 */ /* 0x001fe2000f8e00ff */
[----:B-1----:R-:W-:-:S04]  /*0530*/  IADD3 R30, P0, PT, R20, UR10, RZ ;  /* 0x0000000a141e7c10 */ /* 0x002fc8000ff1e0ff */
[----:B------:R-:W-:Y:S02]  /*0540*/  LEA.HI.X.SX32 R36, R36, R7, 0x1, P0 ;  /* 0x0000000724247211 */ /* 0x000fe400000f0eff */
[----:B------:R-:W-:-:S04]  /*0550*/  LEA R37, P0, R30, UR16, 0x1 ;  /* 0x000000101e257c11 */ /* 0x000fc8000f8008ff */
[----:B------:R-:W-:Y:S01]  /*0560*/  IADD3 R34, P1, PT, R37, R6, RZ ;  /* 0x0000000625227210 */ /* 0x000fe20007f3e0ff */
[----:B------:R-:W-:Y:S02]  /*0570*/  IMAD.U32 R37, RZ, RZ, UR14 ;  /* 0x0000000eff257e24 */ /* 0x000fe4000f8e00ff */
[----:B----4-:R-:W-:Y:S01]  /*0580*/  IMAD.U32 R33, RZ, RZ, UR11 ;  /* 0x0000000bff217e24 */ /* 0x010fe2000f8e00ff */
[----:B--2---:R-:W-:Y:S01]  /*0590*/  HMMA.16816.F32 R8, R16, R26, R8 ;  /* 0x0000001a1008723c */ /* 0x004fe20000001808 */
[----:B------:R-:W-:Y:S02]  /*05a0*/  LEA.HI.X R27, R30, UR17, R36, 0x1, P0 ;  /* 0x000000111e1b7c11 */ /* 0x000fe400080f0c24 */
[----:B------:R-:W-:-:S03]  /*05b0*/  IADD3 R30, P0, PT, R0, R5, RZ ;  /* 0x00000005001e7210 */ /* 0x000fc60007f1e0ff */
[----:B------:R-:W-:Y:S02]  /*05c0*/  IMAD.X R35, R27, 0x1, R4, P1 ;  /* 0x000000011b237824 */ /* 0x000fe400008e0604 */
[----:B------:R-:W-:Y:S02]  /*05d0*/  IMAD.X R31, R2, 0x1, R3, P0 ;  /* 0x00000001021f7824 */ /* 0x000fe400000e0603 */
[----:B------:R-:W-:Y:S01]  /*05e0*/  IMAD.WIDE.U32 R36, R37, 0x10, R34 ;  /* 0x0000001025247825 */ /* 0x000fe200078e0022 */
[----:B------:R-:W2:Y:S03]  /*05f0*/  LDG.E R26, desc[UR12][R34.64] ;  /* 0x0000000c221a7981 */ /* 0x000ea6000c1e1900 */
[----:B------:R-:W-:Y:S01]  /*0600*/  IMAD.WIDE.U32 R32, R33, 0x10, R30 ;  /* 0x0000001021207825 */ /* 0x000fe200078e001e */
[----:B---3--:R-:W-:Y:S01]  /*0610*/  HMMA.16816.F32 R12, R16, R22, R12 ;  /* 0x00000016100c723c */ /* 0x008fe2000000180c */
[----:B------:R0:W2:Y:S04]  /*0620*/  LDG.E R27, desc[UR12][R34.64+0x10] ;  /* 0x0000100c221b7981 */ /* 0x0000a8000c1e1900 */
[----:B------:R-:W3:Y:S04]  /*0630*/  LDG.E R22, desc[UR12][R36.64] ;  /* 0x0000000c24167981 */ /* 0x000ee8000c1e1900 */
[----:B------:R-:W3:Y:S04]  /*0640*/  LDG.E R23, desc[UR12][R36.64+0x10] ;  /* 0x0000100c24177981 */ /* 0x000ee8000c1e1900 */
[----:B------:R-:W2:Y:S04]  /*0650*/  LDG.E R16, desc[UR12][R30.64+-0x20] ;  /* 0xffffe00c1e107981 */ /* 0x000ea8000c1e1900 */
[----:B------:R-:W2:Y:S04]  /*0660*/  LDG.E R18, desc[UR12][R30.64+-0x10] ;  /* 0xfffff00c1e127981 */ /* 0x000ea8000c1e1900 */
[----:B------:R-:W2:Y:S04]  /*0670*/  LDG.E R17, desc[UR12][R32.64+-0x20] ;  /* 0xffffe00c20117981 */ /* 0x000ea8000c1e1900 */
[----:B------:R-:W2:Y:S01]  /*0680*/  LDG.E R19, desc[UR12][R32.64+-0x10] ;  /* 0xfffff00c20137981 */ /* 0x000ea2000c1e1900 */
[----:B0-----:R-:W-:Y:S01]  /*0690*/  IMAD.U32 R35, RZ, RZ, UR14 ;  /* 0x0000000eff237e24 */ /* 0x001fe2000f8e00ff */
[C---:B--2---:R-:W-:Y:S08]  /*06a0*/  HMMA.16816.F32 R8, R16.reuse, R26, R8 ;  /* 0x0000001a1008723c */ /* 0x044ff00000001808 */
[----:B---3--:R-:W-:Y:S01]  /*06b0*/  HMMA.16816.F32 R12, R16, R22, R12 ;  /* 0x00000016100c723c */ /* 0x008fe2000000180c */
[----:B------:R-:W-:Y:S01]  /*06c0*/  IMAD.U32 R16, RZ, RZ, UR9 ;  /* 0x00000009ff107e24 */ /* 0x000fe2000f8e00ff */
[----:B------:R-:W-:Y:S01]  /*06d0*/  IADD3 R19, P0, PT, R20, UR9, RZ ;  /* 0x0000000914137c10 */ /* 0x000fe2000ff1e0ff */
[----:B------:R-:W2:Y:S03]  /*06e0*/  LDG.E R18, desc[UR12][R30.64+0x10] ;  /* 0x0000100c1e127981 */ /* 0x000ea6000c1e1900 */
[----:B------:R-:W-:-:S02]  /*06f0*/  LEA.HI.X.SX32 R16, R16, R7, 0x1, P0 ;  /* 0x0000000710107211 */ /* 0x000fc400000f0eff */
[----:B------:R-:W-:-:S04]  /*0700*/  LEA R17, P0, R19, UR16, 0x1 ;  /* 0x0000001013117c11 */ /* 0x000fc8000f8008ff */
[----:B------:R-:W-:Y:S02]  /*0710*/  LEA.HI.X R19, R19, UR17, R16, 0x1, P0 ;  /* 0x0000001113137c11 */ /* 0x000fe400080f0c10 */
[----:B------:R-:W-:Y:S01]  /*0720*/  IADD3 R36, P0, PT, R17, R6, RZ ;  /* 0x0000000611247210 */ /* 0x000fe20007f1e0ff */
[----:B------:R-:W2:Y:S04]  /*0730*/  LDG.E R16, desc[UR12][R30.64] ;  /* 0x0000000c1e107981 */ /* 0x000ea8000c1e1900 */
[----:B------:R-:W-:Y:S01]  /*0740*/  IMAD.X R37, R19, 0x1, R4, P0 ;  /* 0x0000000113257824 */ /* 0x000fe200000e0604 */
[----:B------:R-:W2:Y:S01]  /*0750*/  LDG.E R17, desc[UR12][R32.64] ;  /* 0x0000000c20117981 */ /* 0x000ea2000c1e1900 */
[----:B------:R-:W-:-:S03]  /*0760*/  IMAD.WIDE.U32 R34, R35, 0x10, R36 ;  /* 0x0000001023227825 */ /* 0x000fc600078e0024 */
[----:B------:R-:W2:Y:S04]  /*0770*/  LDG.E R26, desc[UR12][R36.64] ;  /* 0x0000000c241a7981 */ /* 0x000ea8000c1e1900 */
[----:B------:R-:W2:Y:S04]  /*0780*/  LDG.E R27, desc[UR12][R36.64+0x10] ;  /* 0x0000100c241b7981 */ /* 0x000ea8000c1e1900 */
[----:B------:R-:W3:Y:S04]  /*0790*/  LDG.E R22, desc[UR12][R34.64] ;  /* 0x0000000c22167981 */ /* 0x000ee8000c1e1900 */
[----:B------:R0:W3:Y:S04]  /*07a0*/  LDG.E R23, desc[UR12][R34.64+0x10] ;  /* 0x0000100c22177981 */ /* 0x0000e8000c1e1900 */
[----:B------:R-:W2:Y:S01]  /*07b0*/  LDG.E R19, desc[UR12][R32.64+0x10] ;  /* 0x0000100c20137981 */ /* 0x000ea2000c1e1900 */
[----:B0-----:R-:W-:Y:S01]  /*07c0*/  IMAD.U32 R35, RZ, RZ, UR14 ;  /* 0x0000000eff237e24 */ /* 0x001fe2000f8e00ff */
[C---:B--2---:R-:W-:Y:S08]  /*07d0*/  HMMA.16816.F32 R8, R16.reuse, R26, R8 ;  /* 0x0000001a1008723c */ /* 0x044ff00000001808 */
[----:B---3--:R-:W-:Y:S01]  /*07e0*/  HMMA.16816.F32 R12, R16, R22, R12 ;  /* 0x00000016100c723c */ /* 0x008fe2000000180c */
[----:B------:R-:W-:Y:S01]  /*07f0*/  IMAD.U32 R16, RZ, RZ, UR8 ;  /* 0x00000008ff107e24 */ /* 0x000fe2000f8e00ff */
[----:B------:R-:W-:Y:S01]  /*0800*/  IADD3 R17, P0, PT, R20, UR8, RZ ;  /* 0x0000000814117c10 */ /* 0x000fe2000ff1e0ff */
[----:B------:R-:W2:Y:S03]  /*0810*/  LDG.E R18, desc[UR12][R30.64+0x30] ;  /* 0x0000300c1e127981 */ /* 0x000ea6000c1e1900 */
[----:B------:R-:W-:Y:S01]  /*0820*/  LEA.HI.X.SX32 R16, R16, R7, 0x1, P0 ;  /* 0x0000000710107211 */ /* 0x000fe200000f0eff */
[----:B------:R-:W2:Y:S01]  /*0830*/  LDG.E R19, desc[UR12][R32.64+0x30] ;  /* 0x0000300c20137981 */ /* 0x000ea2000c1e1900 */
[----:B------:R-:W-:-:S04]  /*0840*/  LEA R37, P0, R17, UR16, 0x1 ;  /* 0x0000001011257c11 */ /* 0x000fc8000f8008ff */
[----:B------:R-:W-:Y:S02]  /*0850*/  LEA.HI.X R17, R17, UR17, R16, 0x1, P0 ;  /* 0x0000001111117c11 */ /* 0x000fe400080f0c10 */
[----:B------:R-:W-:Y:S01]  /*0860*/  IADD3 R36, P0, PT, R37, R6, RZ ;  /* 0x0000000625247210 */ /* 0x000fe20007f1e0ff */
[----:B------:R-:W2:Y:S04]  /*0870*/  LDG.E R16, desc[UR12][R30.64+0x20] ;  /* 0x0000200c1e107981 */ /* 0x000ea8000c1e1900 */
[----:B------:R-:W-:Y:S02]  /*0880*/  IMAD.X R37, R17, 0x1, R4, P0 ;  /* 0x0000000111257824 */ /* 0x000fe400000e0604 */
[----:B------:R-:W2:Y:S01]  /*0890*/  LDG.E R17, desc[UR12][R32.64+0x20] ;  /* 0x0000200c20117981 */ /* 0x000ea2000c1e1900 */
[----:B------:R-:W-:-:S03]  /*08a0*/  IMAD.WIDE.U32 R34, R35, 0x10, R36 ;  /* 0x0000001023227825 */ /* 0x000fc600078e0024 */
[----:B------:R-:W2:Y:S04]  /*08b0*/  LDG.E R26, desc[UR12][R36.64] ;  /* 0x0000000c241a7981 */ /* 0x000ea8000c1e1900 */
[----:B------:R-:W2:Y:S04]  /*08c0*/  LDG.E R27, desc[UR12][R36.64+0x10] ;  /* 0x0000100c241b7981 */ /* 0x000ea8000c1e1900 */
[----:B------:R-:W3:Y:S04]  /*08d0*/  LDG.E R22, desc[UR12][R34.64] ;  /* 0x0000000c22167981 */ /* 0x000ee8000c1e1900 */
[----:B------:R-:W3:Y:S01]  /*08e0*/  LDG.E R23, desc[UR12][R34.64+0x10] ;  /* 0x0000100c22177981 */ /* 0x000ee2000c1e1900 */
[----:B------:R-:W-:-:S04]  /*08f0*/  UIADD3 UR6, UPT, UPT, UR6, 0x4, URZ ;  /* 0x0000000406067890 */ /* 0x000fc8000fffe0ff */
[----:B------:R-:W-:Y:S01]  /*0900*/  UISETP.NE.AND UP1, UPT, UR6, URZ, UPT ;  /* 0x000000ff0600728c */ /* 0x000fe2000bf25270 */
[----:B------:R-:W-:Y:S01]  /*0910*/  IADD3 R0, P0, PT, R0, 0x80, RZ ;  /* 0x0000008000007810 */ /* 0x000fe20007f1e0ff */
[----:B------:R-:W-:Y:S01]  /*0920*/  VIADD R21, R21, 0x40 ;  /* 0x0000004015157836 */ /* 0x000fe20000000000 */
[----:B------:R-:W-:-:S03]  /*0930*/  UIADD3 UR4, UPT, UPT, UR4, 0x40, URZ ;  /* 0x0000004004047890 */ /* 0x000fc6000fffe0ff */
[----:B------:R-:W-:Y:S01]  /*0940*/  IMAD.X R2, RZ, RZ, R2, P0 ;  /* 0x000000ffff027224 */ /* 0x000fe200000e0602 */
[----:B------:R-:W-:Y:S02]  /*0950*/  ULEA UR8, UR14, UR8, 0x6 ;  /* 0x000000080e087291 */ /* 0x000fe4000f8e30ff */
[----:B------:R-:W-:Y:S02]  /*0960*/  ULEA UR9, UR14, UR9, 0x6 ;  /* 0x000000090e097291 */ /* 0x000fe4000f8e30ff */
[----:B------:R-:W-:Y:S02]  /*0970*/  ULEA UR10, UR14, UR10, 0x6 ;  /* 0x0000000a0e0a7291 */ /* 0x000fe4000f8e30ff */
[----:B------:R-:W-:Y:S01]  /*0980*/  ULEA UR5, UR14, UR5, 0x6 ;  /* 0x000000050e057291 */ /* 0x000fe2000f8e30ff */
[C---:B--2---:R-:W-:Y:S08]  /*0990*/  HMMA.16816.F32 R8, R16.reuse, R26, R8 ;  /* 0x0000001a1008723c */ /* 0x044ff00000001808 */
[----:B---3--:R-:W-:Y:S01]  /*09a0*/  HMMA.16816.F32 R12, R16, R22, R12 ;  /* 0x00000016100c723c */ /* 0x008fe2000000180c */
[----:B------:R-:W-:-:S04]  /*09b0*/  NOP ;  /* 0x0000000000007918 */ /* 0x000fc80000000000 */
[----:B------:R-:W-:-:S15]  /*09c0*/  BRA.U UP1, `(.L_x_2) ;  /* 0xfffffff9017c7547 */ /* 0x000fde000b83ffff */
.L_x_1:
[----:B------:R-:W-:Y:S05]  /*09d0*/  BRA.U !UP0, `(.L_x_0) ;  /* 0x0000000108c07547 */ /* 0x000fea000b800000 */
[----:B------:R-:W0:Y:S01]  /*09e0*/  S2R R0, SR_LANEID ;  /* 0x0000000000007919 */ /* 0x000e220000000000 */
[----:B------:R-:W1:Y:S01]  /*09f0*/  LDCU UR8, c[0x0][0x39c] ;  /* 0x00007380ff0877ac */ /* 0x000e620008000800 */
[----:B------:R-:W-:Y:S02]  /*0a00*/  IMAD.MOV.U32 R17, RZ, RZ, RZ ;  /* 0x000000ffff117224 */ /* 0x000fe400078e00ff */
[----:B------:R-:W-:Y:S01]  /*0a10*/  IMAD R27, R25, UR11, RZ ;  /* 0x0000000b191b7c24 */ /* 0x000fe2000f8e02ff */
[----:B------:R-:W-:Y:S01]  /*0a20*/  USHF.R.U32.HI UR6, URZ, 0x1, UR11 ;  /* 0x00000001ff067899 */ /* 0x000fe2000801160b */
[----:B------:R-:W-:Y:S01]  /*0a30*/  IMAD.SHL.U32 R32, R24, 0x10, RZ ;  /* 0x0000001018207824 */ /* 0x000fe200078e00ff */
[----:B------:R-:W2:Y:S02]  /*0a40*/  LDCU.64 UR14, c[0x0][0x388] ;  /* 0x00007100ff0e77ac */ /* 0x000ea40008000a00 */
[----:B------:R-:W-:Y:S01]  /*0a50*/  LEA R27, R27, UR4, 0x4 ;  /* 0x000000041b1b7c11 */ /* 0x000fe2000f8e20ff */
[----:B------:R-:W-:-:S02]  /*0a60*/  UIADD3 UR5, UPT, UPT, -UR7, URZ, URZ ;  /* 0x000000ff07057290 */ /* 0x000fc4000fffe1ff */
[----:B-1----:R-:W-:Y:S01]  /*0a70*/  USHF.R.U32.HI UR9, URZ, 0x1, UR8 ;  /* 0x00000001ff097899 */ /* 0x002fe20008011608 */
[----:B0-----:R-:W-:Y:S02]  /*0a80*/  LOP3.LUT R16, R0, 0x3, RZ, 0xc0, !PT ;  /* 0x0000000300107812 */ /* 0x001fe400078ec0ff */
[----:B------:R-:W-:-:S05]  /*0a90*/  SHF.R.U32.HI R5, RZ, 0x2, R0 ;  /* 0x00000002ff057819 */ /* 0x000fca0000011600 */
[----:B------:R-:W-:Y:S01]  /*0aa0*/  IMAD.WIDE.U32 R2, R5, UR6, R16 ;  /* 0x0000000605027c25 */ /* 0x000fe2000f8e0010 */
[----:B------:R-:W-:-:S03]  /*0ab0*/  UIMAD UR6, UR4, UR8, URZ ;  /* 0x00000008040672a4 */ /* 0x000fc6000f8e02ff */
[----:B------:R-:W-:Y:S01]  /*0ac0*/  IMAD.WIDE.U32 R16, R5, UR9, R16 ;  /* 0x0000000905107c25 */ /* 0x000fe2000f8e0010 */
[----:B------:R-:W-:-:S04]  /*0ad0*/  SHF.L.U64.HI R26, R2, 0x2, R3 ;  /* 0x00000002021a7819 */ /* 0x000fc80000010203 */
[----:B--2---:R-:W-:-:S07]  /*0ae0*/  SHF.L.U64.HI R0, R16, 0x2, R17 ;  /* 0x0000000210007819 */ /* 0x004fce0000010211 */
.L_x_3:
[----:B------:R-:W0:Y:S01]  /*0af0*/  LDC.64 R4, c[0x0][0x380] ;  /* 0x0000e000ff047b82 */ /* 0x000e220000000a00 */
[----:B------:R-:W-:Y:S02]  /*0b00*/  USHF.R.S32.HI UR4, URZ, 0x1f, UR6 ;  /* 0x0000001fff047899 */ /* 0x000fe40008011406 */
[C---:B------:R-:W-:Y:S01]  /*0b10*/  IADD3 R7, P0, PT, R32.reuse, UR6, RZ ;  /* 0x0000000620077c10 */ /* 0x040fe2000ff1e0ff */
[----:B------:R-:W-:Y:S02]  /*0b20*/  IMAD.U32 R19, RZ, RZ, UR8 ;  /* 0x00000008ff137e24 */ /* 0x000fe4000f8e00ff */
[----:B------:R-:W-:Y:S01]  /*0b30*/  IMAD.U32 R21, RZ, RZ, UR11 ;  /* 0x0000000bff157e24 */ /* 0x000fe2000f8e00ff */
[----:B------:R-:W-:Y:S02]  /*0b40*/  LEA.HI.X.SX32 R6, R32, UR4, 0x1, P0 ;  /* 0x0000000420067c11 */ /* 0x000fe400080f0eff */
[----:B------:R-:W-:-:S04]  /*0b50*/  LEA R29, P0, R7, UR14, 0x1 ;  /* 0x0000000e071d7c11 */ /* 0x000fc8000f8008ff */
[----:B------:R-:W-:Y:S02]  /*0b60*/  LEA.HI.X R7, R7, UR15, R6, 0x1, P0 ;  /* 0x0000000f07077c11 */ /* 0x000fe400080f0c06 */
[----:B------:R-:W-:-:S05]  /*0b70*/  LEA R28, P1, R16, R29, 0x2 ;  /* 0x0000001d101c7211 */ /* 0x000fca00078210ff */
[----:B------:R-:W-:Y:S02]  /*0b80*/  IMAD.X R29, R7, 0x1, R0, P1 ;  /* 0x00000001071d7824 */ /* 0x000fe400008e0600 */
[----:B0-----:R-:W-:-:S03]  /*0b90*/  IMAD.WIDE.U32 R4, R27, 0x2, R4 ;  /* 0x000000021b047825 */ /* 0x001fc600078e0004 */
[----:B------:R-:W2:Y:S01]  /*0ba0*/  LDG.E R22, desc[UR12][R28.64] ;  /* 0x0000000c1c167981 */ /* 0x000ea2000c1e1900 */
[----:B------:R-:W-:Y:S01]  /*0bb0*/  IMAD.WIDE.U32 R18, R19, 0x10, R28 ;  /* 0x0000001013127825 */ /* 0x000fe200078e001c */
[----:B------:R-:W-:Y:S02]  /*0bc0*/  LEA R30, P0, R2, R4, 0x2 ;  /* 0x00000004021e7211 */ /* 0x000fe400078010ff */
[----:B------:R-:W2:Y:S03]  /*0bd0*/  LDG.E R23, desc[UR12][R28.64+0x10] ;  /* 0x0000100c1c177981 */ /* 0x000ea6000c1e1900 */
[----:B------:R-:W-:Y:S01]  /*0be0*/  IMAD.X R31, R5, 0x1, R26, P0 ;  /* 0x00000001051f7824 */ /* 0x000fe200000e061a */
[----:B------:R-:W3:Y:S01]  /*0bf0*/  LDG.E R34, desc[UR12][R18.64] ;  /* 0x0000000c12227981 */ /* 0x000ee2000c1e1900 */
[----:B------:R-:W-:-:S03]  /*0c00*/  IMAD.WIDE.U32 R20, R21, 0x10, R30 ;  /* 0x0000001015147825 */ /* 0x000fc600078e001e */
[----:B------:R-:W2:Y:S04]  /*0c10*/  LDG.E R4, desc[UR12][R30.64] ;  /* 0x0000000c1e047981 */ /* 0x000ea8000c1e1900 */
[----:B------:R-:W2:Y:S04]  /*0c20*/  LDG.E R6, desc[UR12][R30.64+0x10] ;  /* 0x0000100c1e067981 */ /* 0x000ea8000c1e1900 */
[----:B------:R-:W2:Y:S04]  /*0c30*/  LDG.E R5, desc[UR12][R20.64] ;  /* 0x0000000c14057981 */ /* 0x000ea8000c1e1900 */
[----:B------:R-:W2:Y:S04]  /*0c40*/  LDG.E R7, desc[UR12][R20.64+0x10] ;  /* 0x0000100c14077981 */ /* 0x000ea8000c1e1900 */
[----:B------:R-:W3:Y:S01]  /*0c50*/  LDG.E R35, desc[UR12][R18.64+0x10] ;  /* 0x0000100c12237981 */ /* 0x000ee2000c1e1900 */
[----:B------:R-:W-:-:S04]  /*0c60*/  UIADD3 UR5, UPT, UPT, UR5, 0x1, URZ ;  /* 0x0000000105057890 */ /* 0x000fc8000fffe0ff */
[----:B------:R-:W-:Y:S01]  /*0c70*/  UISETP.NE.AND UP0, UPT, UR5, URZ, UPT ;  /* 0x000000ff0500728c */ /* 0x000fe2000bf05270 */
[----:B------:R-:W-:Y:S01]  /*0c80*/  VIADD R27, R27, 0x10 ;  /* 0x000000101b1b7836 */ /* 0x000fe20000000000 */
[----:B------:R-:W-:Y:S01]  /*0c90*/  ULEA UR6, UR8, UR6, 0x4 ;  /* 0x0000000608067291 */ /* 0x000fe2000f8e20ff */
[C---:B--2---:R-:W-:Y:S08]  /*0ca0*/  HMMA.16816.F32 R8, R4.reuse, R22, R8 ;  /* 0x000000160408723c */ /* 0x044ff00000001808 */
[----:B---3--:R-:W-:Y:S01]  /*0cb0*/  HMMA.16816.F32 R12, R4, R34, R12 ;  /* 0x00000022040c723c */ /* 0x008fe2000000180c */
[----:B------:R-:W-:-:S04]  /*0cc0*/  NOP ;  /* 0x0000000000007918 */ /* 0x000fc80000000000 */
[----:B------:R-:W-:-:S15]  /*0cd0*/  BRA.U UP0, `(.L_x_3) ;  /* 0xfffffffd00847547 */ /* 0x000fde000b83ffff */
.L_x_0:
[----:B------:R-:W0:Y:S01]  /*0ce0*/  S2R R2, SR_LANEID ;  /* 0x0000000000027919 */ /* 0x000e220000000000 */
[----:B------:R-:W1:Y:S01]  /*0cf0*/  LDC R0, c[0x0][0x39c] ;  /* 0x0000e700ff007b82 */ /* 0x000e620000000800 */
[----:B------:R-:W2:Y:S01]  /*0d00*/  LDCU.64 UR4, c[0x0][0x390] ;  /* 0x00007200ff0477ac */ /* 0x000ea20008000a00 */
[----:B------:R-:W-:Y:S02]  /*0d10*/  IMAD.SHL.U32 R24, R24, 0x10, RZ ;  /* 0x0000001018187824 */ /* 0x000fe400078e00ff */
[----:B------:R-:W-:Y:S02]  /*0d20*/  IMAD.MOV.U32 R3, RZ, RZ, RZ ;  /* 0x000000ffff037224 */ /* 0x000fe400078e00ff */
[----:B-1----:R-:W-:Y:S01]  /*0d30*/  IMAD R25, R25, R0, RZ ;  /* 0x0000000019197224 */ /* 0x002fe200078e02ff */
[----:B------:R-:W-:-:S03]  /*0d40*/  SHF.R.U32.HI R17, RZ, 0x1, R0 ;  /* 0x00000001ff117819 */ /* 0x000fc60000011600 */
[----:B------:R-:W-:Y:S01]  /*0d50*/  IMAD.SHL.U32 R25, R25, 0x10, RZ ;  /* 0x0000001019197824 */ /* 0x000fe200078e00ff */
[----:B0-----:R-:W-:Y:S02]  /*0d60*/  SHF.R.U32.HI R5, RZ, 0x2, R2 ;  /* 0x00000002ff057819 */ /* 0x001fe40000011602 */
[----:B------:R-:W-:Y:S02]  /*0d70*/  LOP3.LUT R2, R2, 0x3, RZ, 0xc0, !PT ;  /* 0x0000000302027812 */ /* 0x000fe400078ec0ff */
[----:B------:R-:W-:Y:S02]  /*0d80*/  SHF.R.S32.HI R0, RZ, 0x1f, R25 ;  /* 0x0000001fff007819 */ /* 0x000fe40000011419 */
[----:B------:R-:W-:Y:S01]  /*0d90*/  IADD3 R7, P0, PT, R24, R25, RZ ;  /* 0x0000001918077210 */ /* 0x000fe20007f1e0ff */
[----:B------:R-:W-:-:S03]  /*0da0*/  IMAD.WIDE.U32 R4, R5, R17, R2 ;  /* 0x0000001105047225 */ /* 0x000fc600078e0002 */
[----:B------:R-:W-:Y:S02]  /*0db0*/  LEA.HI.X.SX32 R0, R24, R0, 0x1, P0 ;  /* 0x0000000018007211 */ /* 0x000fe400000f0eff */
[----:B--2---:R-:W-:-:S04]  /*0dc0*/  LEA R3, P0, R7, UR4, 0x2 ;  /* 0x0000000407037c11 */ /* 0x004fc8000f8010ff */
[----:B------:R-:W-:Y:S02]  /*0dd0*/  LEA.HI.X R7, R7, UR5, R0, 0x2, P0 ;  /* 0x0000000507077c11 */ /* 0x000fe400080f1400 */
[----:B------:R-:W-:-:S04]  /*0de0*/  LEA R2, P0, R4, R3, 0x3 ;  /* 0x0000000304027211 */ /* 0x000fc800078018ff */
[----:B------:R-:W-:-:S03]  /*0df0*/  LEA.HI.X R3, R4, R7, R5, 0x3, P0 ;  /* 0x0000000704037211 */ /* 0x000fc600000f1c05 */
[----:B------:R-:W-:Y:S02]  /*0e00*/  IMAD.WIDE.U32 R4, R17, 0x40, R2 ;  /* 0x0000004011047825 */ /* 0x000fe400078e0002 */
[----:B------:R-:W-:Y:S04]  /*0e10*/  STG.E.64 desc[UR12][R2.64], R8 ;  /* 0x0000000802007986 */ /* 0x000fe8000c101b0c */
[----:B------:R-:W-:Y:S04]  /*0e20*/  STG.E.64 desc[UR12][R4.64], R10 ;  /* 0x0000000a04007986 */ /* 0x000fe8000c101b0c */
[----:B------:R-:W-:Y:S04]  /*0e30*/  STG.E.64 desc[UR12][R2.64+0x20], R12 ;  /* 0x0000200c02007986 */ /* 0x000fe8000c101b0c */
[----:B------:R-:W-:Y:S01]  /*0e40*/  STG.E.64 desc[UR12][R4.64+0x20], R14 ;  /* 0x0000200e04007986 */ /* 0x000fe2000c101b0c */
[----:B------:R-:W-:Y:S05]  /*0e50*/  EXIT ;  /* 0x000000000000794d */ /* 0x000fea0003800000 */
.L_x_4:
[----:B------:R-:W-:-:S00]  /*0e60*/  BRA `(.L_x_4) ;  /* 0xfffffffc00fc7947 */ /* 0x000fc0000383ffff */
[----:B------:R-:W-:-:S00]  /*0e70*/  NOP ;  /* 0x0000000000007918 */ /* 0x000fc00000000000 */
        /* <DEDUP_REMOVED lines=8> */
.L_x_5:


//--------------------- .nv.shared.reserved.0     --------------------------
	.section	.nv.shared.reserved.0,"aw",@nobits
	.weak		__nv_reservedSMEM_offset_0_alias
	.size		__nv_reservedSMEM_offset_0_alias, 0, 64
	.other		__nv_reservedSMEM_offset_0_alias,@"STO_CUDA_RESERVED_SHARED STV_DEFAULT"
__nv_reservedSMEM_offset_0_alias:
	.zero		0
	.zero		64


//--------------------- .nv.constant0._Z16wmma_gemm_kernelP6__halfS0_Pfiii --------------------------
	.section	.nv.constant0._Z16wmma_gemm_kernelP6__halfS0_Pfiii,"a",@progbits
	.sectionflags	@""
	.align	4
.nv.constant0._Z16wmma_gemm_kernelP6__halfS0_Pfiii:
	.zero		932


//--------------------- SYMBOLS --------------------------

	.type		.nv.reservedSmem.offset0,@object
	.size		.nv.reservedSmem.offset0,0x4
